//
// Generated by NVIDIA NVVM Compiler
//
// Compiler Build ID: CL-36424714
// Cuda compilation tools, release 13.0, V13.0.88
// Based on NVVM 20.0.0
//

.version 9.0
.target sm_100
.address_size 64

	// .globl	multimem_copy_kernel

.visible .entry multimem_copy_kernel(
	.param .u64 .ptr .align 1 multimem_copy_kernel_param_0,
	.param .u64 .ptr .align 1 multimem_copy_kernel_param_1,
	.param .u64 multimem_copy_kernel_param_2
)
{
	.reg .pred 	%p<11>;
	.reg .b16 	%rs<2>;
	.reg .b32 	%r<30>;
	.reg .b64 	%rd<67>;

	ld.param.u64 	%rd27, [multimem_copy_kernel_param_0];
	ld.param.u64 	%rd29, [multimem_copy_kernel_param_1];
	ld.param.u64 	%rd28, [multimem_copy_kernel_param_2];
	cvta.to.global.u64 	%rd1, %rd29;
	mov.u32 	%r1, %ctaid.x;
	mov.u32 	%r2, %ntid.x;
	mov.u32 	%r3, %tid.x;
	mad.lo.s32 	%r4, %r1, %r2, %r3;
	cvt.u64.u32 	%rd2, %r4;
	mov.u32 	%r5, %nctaid.x;
	mul.lo.s32 	%r6, %r2, %r5;
	cvt.u64.u32 	%rd3, %r6;
	or.b64  	%rd30, %rd29, %rd27;
	and.b64  	%rd31, %rd30, 15;
	setp.eq.s64 	%p1, %rd31, 0;
	shr.u64 	%rd32, %rd28, 4;
	selp.b64 	%rd4, %rd32, 0, %p1;
	setp.le.u64 	%p2, %rd4, %rd2;
	@%p2 bra 	$L__BB0_10;
	add.s64 	%rd33, %rd3, %rd2;
	max.u64 	%rd34, %rd4, %rd33;
	setp.lt.u64 	%p3, %rd33, %rd4;
	selp.u64 	%rd5, 1, 0, %p3;
	add.s64 	%rd35, %rd33, %rd5;
	sub.s64 	%rd6, %rd34, %rd35;
	and.b64  	%rd36, %rd6, -4294967296;
	setp.ne.s64 	%p4, %rd36, 0;
	@%p4 bra 	$L__BB0_3;
	cvt.u32.u64 	%r7, %rd3;
	cvt.u32.u64 	%r8, %rd6;
	div.u32 	%r9, %r8, %r7;
	cvt.u64.u32 	%rd60, %r9;
	bra.uni 	$L__BB0_4;
$L__BB0_3:
	div.u64 	%rd60, %rd6, %rd3;
$L__BB0_4:
	add.s64 	%rd10, %rd60, %rd5;
	and.b64  	%rd37, %rd10, 3;
	setp.eq.s64 	%p5, %rd37, 3;
	mov.u64 	%rd64, %rd2;
	@%p5 bra 	$L__BB0_7;
	shl.b64 	%rd62, %rd2, 4;
	shl.b64 	%rd12, %rd3, 4;
	add.s64 	%rd38, %rd10, 1;
	and.b64  	%rd61, %rd38, 3;
	mov.u64 	%rd64, %rd2;
$L__BB0_6:
	.pragma "nounroll";
	add.s64 	%rd40, %rd1, %rd62;
	ld.global.v4.u32 	{%r10, %r11, %r12, %r13}, [%rd40];
	add.s64 	%rd39, %rd27, %rd62;
	// begin inline asm
	multimem.st.global.b32 [%rd39], %r10;
multimem.st.global.b32 [%rd39+4], %r11;
multimem.st.global.b32 [%rd39+8], %r12;
multimem.st.global.b32 [%rd39+12], %r13;
	// end inline asm
	add.s64 	%rd64, %rd64, %rd3;
	add.s64 	%rd62, %rd62, %rd12;
	add.s64 	%rd61, %rd61, -1;
	setp.ne.s64 	%p6, %rd61, 0;
	@%p6 bra 	$L__BB0_6;
$L__BB0_7:
	setp.lt.u64 	%p7, %rd10, 3;
	@%p7 bra 	$L__BB0_10;
	shl.b64 	%rd48, %rd3, 4;
$L__BB0_9:
	shl.b64 	%rd45, %rd64, 4;
	add.s64 	%rd46, %rd1, %rd45;
	ld.global.v4.u32 	{%r14, %r15, %r16, %r17}, [%rd46];
	add.s64 	%rd41, %rd27, %rd45;
	// begin inline asm
	multimem.st.global.b32 [%rd41], %r14;
multimem.st.global.b32 [%rd41+4], %r15;
multimem.st.global.b32 [%rd41+8], %r16;
multimem.st.global.b32 [%rd41+12], %r17;
	// end inline asm
	add.s64 	%rd47, %rd64, %rd3;
	add.s64 	%rd49, %rd46, %rd48;
	ld.global.v4.u32 	{%r18, %r19, %r20, %r21}, [%rd49];
	shl.b64 	%rd50, %rd47, 4;
	add.s64 	%rd42, %rd27, %rd50;
	// begin inline asm
	multimem.st.global.b32 [%rd42], %r18;
multimem.st.global.b32 [%rd42+4], %r19;
multimem.st.global.b32 [%rd42+8], %r20;
multimem.st.global.b32 [%rd42+12], %r21;
	// end inline asm
	add.s64 	%rd51, %rd47, %rd3;
	add.s64 	%rd52, %rd49, %rd48;
	ld.global.v4.u32 	{%r22, %r23, %r24, %r25}, [%rd52];
	shl.b64 	%rd53, %rd51, 4;
	add.s64 	%rd43, %rd27, %rd53;
	// begin inline asm
	multimem.st.global.b32 [%rd43], %r22;
multimem.st.global.b32 [%rd43+4], %r23;
multimem.st.global.b32 [%rd43+8], %r24;
multimem.st.global.b32 [%rd43+12], %r25;
	// end inline asm
	add.s64 	%rd54, %rd51, %rd3;
	add.s64 	%rd55, %rd52, %rd48;
	ld.global.v4.u32 	{%r26, %r27, %r28, %r29}, [%rd55];
	shl.b64 	%rd56, %rd54, 4;
	add.s64 	%rd44, %rd27, %rd56;
	// begin inline asm
	multimem.st.global.b32 [%rd44], %r26;
multimem.st.global.b32 [%rd44+4], %r27;
multimem.st.global.b32 [%rd44+8], %r28;
multimem.st.global.b32 [%rd44+12], %r29;
	// end inline asm
	add.s64 	%rd64, %rd54, %rd3;
	setp.lt.u64 	%p8, %rd64, %rd4;
	@%p8 bra 	$L__BB0_9;
$L__BB0_10:
	shl.b64 	%rd57, %rd4, 4;
	add.s64 	%rd66, %rd57, %rd2;
	setp.ge.u64 	%p9, %rd66, %rd28;
	@%p9 bra 	$L__BB0_13;
	cvta.to.global.u64 	%rd24, %rd27;
$L__BB0_12:
	add.s64 	%rd58, %rd1, %rd66;
	ld.global.u8 	%rs1, [%rd58];
	add.s64 	%rd59, %rd24, %rd66;
	st.global.u8 	[%rd59], %rs1;
	add.s64 	%rd66, %rd66, %rd3;
	setp.lt.u64 	%p10, %rd66, %rd28;
	@%p10 bra 	$L__BB0_12;
$L__BB0_13:
	ret;

}


// ===== COMPILED SASS (sm_100) =====

	.target	sm_100

	.elftype	@"ET_EXEC"


//--------------------- .note.nv.tkinfo           --------------------------
	.section	.note.nv.tkinfo,"",@"SHT_NOTE"
	.sectionflags	@"SHF_NOTE_NV_TKINFO"
	.tkinfo
        /*0018*/ 	.word	0x00000002
        /*0030*/ 	.string	""
        /*0030*/ 	.string	"ptxas"
        /*0030*/ 	.string	"Cuda compilation tools, release 13.0, V13.0.88"
        /*0030*/ 	.string	"Build cuda_13.0.r13.0/compiler.36424714_0"
        /*0030*/ 	.string	"-arch sm_100 -m 64 "



//--------------------- .note.nv.cuinfo           --------------------------
	.section	.note.nv.cuinfo,"",@"SHT_NOTE"
	.sectionflags	@"SHF_NOTE_NV_CUINFO"
        /*0018*/ 	.short	0x0002
        /*001a*/ 	.short	0x0064
        /*001c*/ 	.short	0x0082
	.zero		2


//--------------------- .nv.info                  --------------------------
	.section	.nv.info,"",@"SHT_CUDA_INFO"
	.align	4


	//----- nvinfo : EIATTR_REGCOUNT
	.align		4
        /*0000*/ 	.byte	0x04, 0x2f
        /*0002*/ 	.short	(.L_1 - .L_0)
	.align		4
.L_0:
        /*0004*/ 	.word	index@(multimem_copy_kernel)
        /*0008*/ 	.word	0x0000001c


	//----- nvinfo : EIATTR_FRAME_SIZE
	.align		4
.L_1:
        /*000c*/ 	.byte	0x04, 0x11
        /*000e*/ 	.short	(.L_3 - .L_2)
	.align		4
.L_2:
        /*0010*/ 	.word	index@($__internal_0_$__cuda_sm20_div_u64)
        /*0014*/ 	.word	0x00000000


	//----- nvinfo : EIATTR_FRAME_SIZE
	.align		4
.L_3:
        /*0018*/ 	.byte	0x04, 0x11
        /*001a*/ 	.short	(.L_5 - .L_4)
	.align		4
.L_4:
        /*001c*/ 	.word	index@(multimem_copy_kernel)
        /*0020*/ 	.word	0x00000000


	//----- nvinfo : EIATTR_MIN_STACK_SIZE
	.align		4
.L_5:
        /*0024*/ 	.byte	0x04, 0x12
        /*0026*/ 	.short	(.L_7 - .L_6)
	.align		4
.L_6:
        /*0028*/ 	.word	index@(multimem_copy_kernel)
        /*002c*/ 	.word	0x00000000
.L_7:


//--------------------- .nv.compat                --------------------------
	.section	.nv.compat,"",@"SHT_CUDA_COMPAT_INFO"
	.align	4
        /*0000*/ 	.byte	0x02, 0x09, 0x00, 0x00, 0x02, 0x02, 0x01, 0x00, 0x02, 0x05, 0x05, 0x00, 0x03, 0x07, 0x01, 0x01
        /*0010*/ 	.byte	0x02, 0x03, 0x00, 0x00, 0x02, 0x06, 0x01, 0x00, 0x04, 0x0b, 0x08, 0x00, 0x09, 0x00, 0x00, 0x00
        /*0020*/ 	.byte	0x00, 0x00, 0x00, 0x00


//--------------------- .nv.info.multimem_copy_kernel --------------------------
	.section	.nv.info.multimem_copy_kernel,"",@"SHT_CUDA_INFO"
	.sectionflags	@""
	.align	4


	//----- nvinfo : EIATTR_CUDA_API_VERSION
	.align		4
        /*0000*/ 	.byte	0x04, 0x37
        /*0002*/ 	.short	(.L_9 - .L_8)
.L_8:
        /*0004*/ 	.word	0x00000082


	//----- nvinfo : EIATTR_KPARAM_INFO
	.align		4
.L_9:
        /*0008*/ 	.byte	0x04, 0x17
        /*000a*/ 	.short	(.L_11 - .L_10)
.L_10:
        /*000c*/ 	.word	0x00000000
        /*0010*/ 	.short	0x0002
        /*0012*/ 	.short	0x0010
        /*0014*/ 	.byte	0x00, 0xf0, 0x21, 0x00


	//----- nvinfo : EIATTR_KPARAM_INFO
	.align		4
.L_11:
        /*0018*/ 	.byte	0x04, 0x17
        /*001a*/ 	.short	(.L_13 - .L_12)
.L_12:
        /*001c*/ 	.word	0x00000000
        /*0020*/ 	.short	0x0001
        /*0022*/ 	.short	0x0008
        /*0024*/ 	.byte	0x00, 0xf5, 0x21, 0x00


	//----- nvinfo : EIATTR_KPARAM_INFO
	.align		4
.L_13:
        /*0028*/ 	.byte	0x04, 0x17
        /*002a*/ 	.short	(.L_15 - .L_14)
.L_14:
        /*002c*/ 	.word	0x00000000
        /*0030*/ 	.short	0x0000
        /*0032*/ 	.short	0x0000
        /*0034*/ 	.byte	0x00, 0xf5, 0x21, 0x00


	//----- nvinfo : EIATTR_SPARSE_MMA_MASK
	.align		4
.L_15:
        /*0038*/ 	.byte	0x03, 0x50
        /*003a*/ 	.short	0x0000


	//----- nvinfo : EIATTR_MAXREG_COUNT
	.align		4
        /*003c*/ 	.byte	0x03, 0x1b
        /*003e*/ 	.short	0x00ff


	//----- nvinfo : EIATTR_MERCURY_ISA_VERSION
	.align		4
        /*0040*/ 	.byte	0x03, 0x5f
        /*0042*/ 	.short	0x0101


	//----- nvinfo : EIATTR_VRC_CTA_INIT_COUNT
	.align		4
        /*0044*/ 	.byte	0x02, 0x4a
	.zero		1
	.zero		1


	//----- nvinfo : EIATTR_EXIT_INSTR_OFFSETS
	.align		4
        /*0048*/ 	.byte	0x04, 0x1c
        /*004a*/ 	.short	(.L_17 - .L_16)


	//   ....[0]....
.L_16:
        /*004c*/ 	.word	0x000009d0


	//   ....[1]....
        /*0050*/ 	.word	0x00000a90


	//----- nvinfo : EIATTR_CRS_STACK_SIZE
	.align		4
.L_17:
        /*0054*/ 	.byte	0x04, 0x1e
        /*0056*/ 	.short	(.L_19 - .L_18)
.L_18:
        /*0058*/ 	.word	0x00000000


	//----- nvinfo : EIATTR_CBANK_PARAM_SIZE
	.align		4
.L_19:
        /*005c*/ 	.byte	0x03, 0x19
        /*005e*/ 	.short	0x0018


	//----- nvinfo : EIATTR_PARAM_CBANK
	.align		4
        /*0060*/ 	.byte	0x04, 0x0a
        /*0062*/ 	.short	(.L_21 - .L_20)
	.align		4
.L_20:
        /*0064*/ 	.word	index@(.nv.constant0.multimem_copy_kernel)
        /*0068*/ 	.short	0x0380
        /*006a*/ 	.short	0x0018


	//----- nvinfo : EIATTR_SW_WAR
	.align		4
.L_21:
        /*006c*/ 	.byte	0x04, 0x36
        /*006e*/ 	.short	(.L_23 - .L_22)
.L_22:
        /*0070*/ 	.word	0x00000008
.L_23:


//--------------------- .nv.callgraph             --------------------------
	.section	.nv.callgraph,"",@"SHT_CUDA_CALLGRAPH"
	.align	4
	.sectionentsize	8
	.align		4
        /*0000*/ 	.word	0x00000000
	.align		4
        /*0004*/ 	.word	0xffffffff
	.align		4
        /*0008*/ 	.word	0x00000000
	.align		4
        /*000c*/ 	.word	0xfffffffe
	.align		4
        /*0010*/ 	.word	0x00000000
	.align		4
        /*0014*/ 	.word	0xfffffffd
	.align		4
        /*0018*/ 	.word	0x00000000
	.align		4
        /*001c*/ 	.word	0xfffffffc


//--------------------- .text.multimem_copy_kernel --------------------------
	.section	.text.multimem_copy_kernel,"ax",@progbits
	.align	128
        .global         multimem_copy_kernel
        .type           multimem_copy_kernel,@function
        .size           multimem_copy_kernel,(.L_x_11 - multimem_copy_kernel)
        .other          multimem_copy_kernel,@"STO_CUDA_ENTRY STV_DEFAULT"
multimem_copy_kernel:
.text.multimem_copy_kernel:
[----:B------:R-:W-:Y:S01]  /*0000*/  LDC R1, c[0x0][0x37c] ;  /* 0x0000df00ff017b82 */ /* 0x000fe20000000800 */
[----:B------:R-:W0:Y:S07]  /*0010*/  S2R R3, SR_TID.X ;  /* 0x0000000000037919 */ /* 0x000e2e0000002100 */
[----:B------:R-:W1:Y:S01]  /*0020*/  LDC R2, c[0x0][0x388] ;  /* 0x0000e200ff027b82 */ /* 0x000e620000000800 */
[----:B------:R-:W2:Y:S01]  /*0030*/  LDCU.64 UR4, c[0x0][0x358] ;  /* 0x00006b00ff0477ac */ /* 0x000ea20008000a00 */
[----:B------:R-:W-:Y:S01]  /*0040*/  BSSY.RECONVERGENT B0, `(.L_x_0) ;  /* 0x0000092000007945 */ /* 0x000fe20003800200 */
[----:B------:R-:W3:Y:S05]  /*0050*/  LDCU.128 UR8, c[0x0][0x380] ;  /* 0x00007000ff0877ac */ /* 0x000eea0008000c00 */
[----:B------:R-:W1:Y:S01]  /*0060*/  LDC R5, c[0x0][0x380] ;  /* 0x0000e000ff057b82 */ /* 0x000e620000000800 */
[----:B------:R-:W4:Y:S07]  /*0070*/  LDCU.128 UR12, c[0x0][0x380] ;  /* 0x00007000ff0c77ac */ /* 0x000f2e0008000c00 */
[----:B------:R-:W5:Y:S08]  /*0080*/  LDC.64 R6, c[0x0][0x390] ;  /* 0x0000e400ff067b82 */ /* 0x000f700000000a00 */
[----:B------:R-:W0:Y:S08]  /*0090*/  S2UR UR6, SR_CTAID.X ;  /* 0x00000000000679c3 */ /* 0x000e300000002500 */
[----:B------:R-:W0:Y:S01]  /*00a0*/  LDC R0, c[0x0][0x360] ;  /* 0x0000d800ff007b82 */ /* 0x000e220000000800 */
[----:B-1----:R-:W-:Y:S01]  /*00b0*/  LOP3.LUT P0, RZ, R2, 0xf, R5, 0xc8, !PT ;  /* 0x0000000f02ff7812 */ /* 0x002fe2000780c805 */
[----:B------:R-:W1:Y:S01]  /*00c0*/  LDCU UR7, c[0x0][0x370] ;  /* 0x00006e00ff0777ac */ /* 0x000e620008000800 */
[----:B-----5:R-:W-:-:S02]  /*00d0*/  SHF.R.U64 R2, R6, 0x4, R7 ;  /* 0x0000000406027819 */ /* 0x020fc40000001207 */
[----:B------:R-:W-:Y:S01]  /*00e0*/  SHF.R.U32.HI R4, RZ, 0x4, R7 ;  /* 0x00000004ff047819 */ /* 0x000fe20000011607 */
[----:B0-----:R-:W-:Y:S01]  /*00f0*/  IMAD R12, R0, UR6, R3 ;  /* 0x00000006000c7c24 */ /* 0x001fe2000f8e0203 */
[----:B------:R-:W-:Y:S01]  /*0100*/  SEL R3, R2, RZ, !P0 ;  /* 0x000000ff02037207 */ /* 0x000fe20004000000 */
[----:B-1----:R-:W-:Y:S01]  /*0110*/  IMAD R0, R0, UR7, RZ ;  /* 0x0000000700007c24 */ /* 0x002fe2000f8e02ff */
[----:B------:R-:W-:Y:S02]  /*0120*/  SEL R2, R4, RZ, !P0 ;  /* 0x000000ff04027207 */ /* 0x000fe40004000000 */
[----:B------:R-:W-:-:S04]  /*0130*/  ISETP.GT.U32.AND P0, PT, R3, R12, PT ;  /* 0x0000000c0300720c */ /* 0x000fc80003f04070 */
[----:B------:R-:W-:-:S13]  /*0140*/  ISETP.GT.U32.AND.EX P0, PT, R2, RZ, PT, P0 ;  /* 0x000000ff0200720c */ /* 0x000fda0003f04100 */
[----:B--234-:R-:W-:Y:S05]  /*0150*/  @!P0 BRA `(.L_x_1) ;  /* 0x0000000800008947 */ /* 0x01cfea0003800000 */
[----:B------:R-:W-:Y:S01]  /*0160*/  IADD3 R6, P1, PT, R12, R0, RZ ;  /* 0x000000000c067210 */ /* 0x000fe20007f3e0ff */
[----:B------:R-:W-:Y:S03]  /*0170*/  BSSY.RECONVERGENT B1, `(.L_x_2) ;  /* 0x0000025000017945 */ /* 0x000fe60003800200 */
[----:B------:R-:W-:Y:S01]  /*0180*/  ISETP.GE.U32.AND P0, PT, R6, R3, PT ;  /* 0x000000030600720c */ /* 0x000fe20003f06070 */
[----:B------:R-:W-:Y:S01]  /*0190*/  IMAD.X R9, RZ, RZ, RZ, P1 ;  /* 0x000000ffff097224 */ /* 0x000fe200008e06ff */
[----:B------:R-:W-:-:S04]  /*01a0*/  ISETP.GT.U32.AND P1, PT, R3, R6, PT ;  /* 0x000000060300720c */ /* 0x000fc80003f24070 */
[----:B------:R-:W-:Y:S02]  /*01b0*/  ISETP.GE.U32.AND.EX P0, PT, R9, R2, PT, P0 ;  /* 0x000000020900720c */ /* 0x000fe40003f06100 */
[CC--:B------:R-:W-:Y:S02]  /*01c0*/  ISETP.GT.U32.AND.EX P1, PT, R2.reuse, R9.reuse, PT, P1 ;  /* 0x000000090200720c */ /* 0x0c0fe40003f24110 */
[----:B------:R-:W-:Y:S02]  /*01d0*/  SEL R4, RZ, 0x1, P0 ;  /* 0x00000001ff047807 */ /* 0x000fe40000000000 */
[-C--:B------:R-:W-:Y:S02]  /*01e0*/  SEL R5, R3, R6.reuse, P1 ;  /* 0x0000000603057207 */ /* 0x080fe40000800000 */
[----:B------:R-:W-:Y:S02]  /*01f0*/  SEL R7, R2, R9, P1 ;  /* 0x0000000902077207 */ /* 0x000fe40000800000 */
[----:B------:R-:W-:-:S04]  /*0200*/  IADD3 R5, P0, P1, R5, -R6, -R4 ;  /* 0x8000000605057210 */ /* 0x000fc8000791e804 */
[----:B------:R-:W-:-:S04]  /*0210*/  IADD3.X R7, PT, PT, R7, -0x1, ~R9, P0, P1 ;  /* 0xffffffff07077810 */ /* 0x000fc800007e2c09 */
[----:B------:R-:W-:-:S13]  /*0220*/  ISETP.NE.U32.AND P0, PT, R7, RZ, PT ;  /* 0x000000ff0700720c */ /* 0x000fda0003f05070 */
[----:B------:R-:W-:Y:S05]  /*0230*/  @P0 BRA `(.L_x_3) ;  /* 0x0000000000500947 */ /* 0x000fea0003800000 */
[----:B------:R-:W0:Y:S01]  /*0240*/  I2F.U32.RP R8, R0 ;  /* 0x0000000000087306 */ /* 0x000e220000209000 */
[----:B------:R-:W-:Y:S01]  /*0250*/  IMAD.MOV R9, RZ, RZ, -R0 ;  /* 0x000000ffff097224 */ /* 0x000fe200078e0a00 */
[----:B------:R-:W-:-:S06]  /*0260*/  ISETP.NE.U32.AND P2, PT, R0, RZ, PT ;  /* 0x000000ff0000720c */ /* 0x000fcc0003f45070 */
[----:B0-----:R-:W0:Y:S02]  /*0270*/  MUFU.RCP R8, R8 ;  /* 0x0000000800087308 */ /* 0x001e240000001000 */
[----:B0-----:R-:W-:-:S06]  /*0280*/  VIADD R6, R8, 0xffffffe ;  /* 0x0ffffffe08067836 */ /* 0x001fcc0000000000 */
[----:B------:R0:W1:Y:S02]  /*0290*/  F2I.FTZ.U32.TRUNC.NTZ R7, R6 ;  /* 0x0000000600077305 */ /* 0x000064000021f000 */
[----:B0-----:R-:W-:Y:S02]  /*02a0*/  IMAD.MOV.U32 R6, RZ, RZ, RZ ;  /* 0x000000ffff067224 */ /* 0x001fe400078e00ff */
[----:B-1----:R-:W-:-:S04]  /*02b0*/  IMAD R9, R9, R7, RZ ;  /* 0x0000000709097224 */ /* 0x002fc800078e02ff */
[----:B------:R-:W-:-:S06]  /*02c0*/  IMAD.HI.U32 R10, R7, R9, R6 ;  /* 0x00000009070a7227 */ /* 0x000fcc00078e0006 */
[----:B------:R-:W-:-:S04]  /*02d0*/  IMAD.HI.U32 R6, R10, R5, RZ ;  /* 0x000000050a067227 */ /* 0x000fc800078e00ff */
[----:B------:R-:W-:-:S04]  /*02e0*/  IMAD.MOV R7, RZ, RZ, -R6 ;  /* 0x000000ffff077224 */ /* 0x000fc800078e0a06 */
[----:B------:R-:W-:Y:S02]  /*02f0*/  IMAD R5, R0, R7, R5 ;  /* 0x0000000700057224 */ /* 0x000fe400078e0205 */
[----:B------:R-:W-:-:S03]  /*0300*/  IMAD.MOV.U32 R7, RZ, RZ, RZ ;  /* 0x000000ffff077224 */ /* 0x000fc600078e00ff */
[----:B------:R-:W-:-:S13]  /*0310*/  ISETP.GE.U32.AND P0, PT, R5, R0, PT ;  /* 0x000000000500720c */ /* 0x000fda0003f06070 */
[----:B------:R-:W-:Y:S02]  /*0320*/  @P0 IMAD.IADD R5, R5, 0x1, -R0 ;  /* 0x0000000105050824 */ /* 0x000fe400078e0a00 */
[----:B------:R-:W-:-:S03]  /*0330*/  @P0 VIADD R6, R6, 0x1 ;  /* 0x0000000106060836 */ /* 0x000fc60000000000 */
[----:B------:R-:W-:-:S13]  /*0340*/  ISETP.GE.U32.AND P1, PT, R5, R0, PT ;  /* 0x000000000500720c */ /* 0x000fda0003f26070 */
[----:B------:R-:W-:Y:S01]  /*0350*/  @P1 VIADD R6, R6, 0x1 ;  /* 0x0000000106061836 */ /* 0x000fe20000000000 */
[----:B------:R-:W-:Y:S01]  /*0360*/  @!P2 LOP3.LUT R6, RZ, R0, RZ, 0x33, !PT ;  /* 0x00000000ff06a212 */ /* 0x000fe200078e33ff */
[----:B------:R-:W-:Y:S06]  /*0370*/  BRA `(.L_x_4) ;  /* 0x0000000000107947 */ /* 0x000fec0003800000 */
.L_x_3:
[----:B------:R-:W-:-:S07]  /*0380*/  MOV R6, 0x3a0 ;  /* 0x000003a000067802 */ /* 0x000fce0000000f00 */
[----:B------:R-:W-:Y:S05]  /*0390*/  CALL.REL.NOINC `($__internal_0_$__cuda_sm20_div_u64) ;  /* 0x0000000400c07944 */ /* 0x000fea0003c00000 */
[----:B------:R-:W-:Y:S02]  /*03a0*/  IMAD.MOV.U32 R6, RZ, RZ, R5 ;  /* 0x000000ffff067224 */ /* 0x000fe400078e0005 */
[----:B------:R-:W-:-:S07]  /*03b0*/  IMAD.MOV.U32 R7, RZ, RZ, R8 ;  /* 0x000000ffff077224 */ /* 0x000fce00078e0008 */
.L_x_4:
[----:B------:R-:W-:Y:S05]  /*03c0*/  BSYNC.RECONVERGENT B1 ;  /* 0x0000000000017941 */ /* 0x000fea0003800200 */
.L_x_2:
[----:B------:R-:W-:Y:S01]  /*03d0*/  IADD3 R4, P0, PT, R6, R4, RZ ;  /* 0x0000000406047210 */ /* 0x000fe20007f1e0ff */
[----:B------:R-:W-:Y:S01]  /*03e0*/  BSSY.RECONVERGENT B1, `(.L_x_5) ;  /* 0x0000023000017945 */ /* 0x000fe20003800200 */
[----:B------:R-:W-:Y:S02]  /*03f0*/  IMAD.MOV.U32 R15, RZ, RZ, R12 ;  /* 0x000000ffff0f7224 */ /* 0x000fe400078e000c */
[C---:B------:R-:W-:Y:S01]  /*0400*/  LOP3.LUT R5, R4.reuse, 0x3, RZ, 0xc0, !PT ;  /* 0x0000000304057812 */ /* 0x040fe200078ec0ff */
[----:B------:R-:W-:Y:S01]  /*0410*/  IMAD.X R6, RZ, RZ, R7, P0 ;  /* 0x000000ffff067224 */ /* 0x000fe200000e0607 */
[----:B------:R-:W-:Y:S01]  /*0420*/  ISETP.GE.U32.AND P0, PT, R4, 0x3, PT ;  /* 0x000000030400780c */ /* 0x000fe20003f06070 */
[----:B------:R-:W-:Y:S01]  /*0430*/  IMAD.MOV.U32 R18, RZ, RZ, RZ ;  /* 0x000000ffff127224 */ /* 0x000fe200078e00ff */
[----:B------:R-:W-:Y:S02]  /*0440*/  ISETP.NE.U32.AND P1, PT, R5, 0x3, PT ;  /* 0x000000030500780c */ /* 0x000fe40003f25070 */
[----:B------:R-:W-:-:S02]  /*0450*/  ISETP.GE.U32.AND.EX P0, PT, R6, RZ, PT, P0 ;  /* 0x000000ff0600720c */ /* 0x000fc40003f06100 */
[----:B------:R-:W-:-:S13]  /*0460*/  ISETP.NE.AND.EX P1, PT, RZ, RZ, PT, P1 ;  /* 0x000000ffff00720c */ /* 0x000fda0003f25310 */
[----:B------:R-:W-:Y:S05]  /*0470*/  @!P1 BRA `(.L_x_6) ;  /* 0x0000000000649947 */ /* 0x000fea0003800000 */
[----:B------:R-:W-:Y:S01]  /*0480*/  VIADD R10, R4, 0x1 ;  /* 0x00000001040a7836 */ /* 0x000fe20000000000 */
[--C-:B------:R-:W-:Y:S01]  /*0490*/  SHF.R.U32.HI R17, RZ, 0x1c, R12.reuse ;  /* 0x0000001cff117819 */ /* 0x100fe2000001160c */
[----:B------:R-:W-:Y:S02]  /*04a0*/  IMAD.SHL.U32 R13, R12, 0x10, RZ ;  /* 0x000000100c0d7824 */ /* 0x000fe400078e00ff */
[----:B------:R-:W-:Y:S01]  /*04b0*/  IMAD.MOV.U32 R11, RZ, RZ, RZ ;  /* 0x000000ffff0b7224 */ /* 0x000fe200078e00ff */
[----:B------:R-:W-:Y:S01]  /*04c0*/  LOP3.LUT R10, R10, 0x3, RZ, 0xc0, !PT ;  /* 0x000000030a0a7812 */ /* 0x000fe200078ec0ff */
[----:B------:R-:W-:Y:S02]  /*04d0*/  IMAD.MOV.U32 R15, RZ, RZ, R12 ;  /* 0x000000ffff0f7224 */ /* 0x000fe400078e000c */
[----:B------:R-:W-:-:S07]  /*04e0*/  IMAD.MOV.U32 R18, RZ, RZ, RZ ;  /* 0x000000ffff127224 */ /* 0x000fce00078e00ff */
.L_x_7:
[----:B0-----:R-:W-:-:S04]  /*04f0*/  IADD3 R4, P1, PT, R13, UR10, RZ ;  /* 0x0000000a0d047c10 */ /* 0x001fc8000ff3e0ff */
[----:B------:R-:W-:-:S06]  /*0500*/  IADD3.X R5, PT, PT, R17, UR11, RZ, P1, !PT ;  /* 0x0000000b11057c10 */ /* 0x000fcc0008ffe4ff */
[----:B------:R-:W2:Y:S01]  /*0510*/  LDG.E.128 R4, desc[UR4][R4.64] ;  /* 0x0000000404047981 */ /* 0x000ea2000c1e1d00 */
[----:B------:R-:W-:Y:S02]  /*0520*/  IADD3 R8, P1, PT, R13, UR8, RZ ;  /* 0x000000080d087c10 */ /* 0x000fe4000ff3e0ff */
[----:B------:R-:W-:Y:S02]  /*0530*/  IADD3 R15, P2, PT, R0, R15, RZ ;  /* 0x0000000f000f7210 */ /* 0x000fe40007f5e0ff */
[----:B------:R-:W-:Y:S02]  /*0540*/  IADD3.X R9, PT, PT, R17, UR9, RZ, P1, !PT ;  /* 0x0000000911097c10 */ /* 0x000fe40008ffe4ff */
[----:B------:R-:W-:Y:S01]  /*0550*/  IADD3 R10, P1, PT, R10, -0x1, RZ ;  /* 0xffffffff0a0a7810 */ /* 0x000fe20007f3e0ff */
[----:B------:R-:W-:Y:S01]  /*0560*/  IMAD.X R18, RZ, RZ, R18, P2 ;  /* 0x000000ffff127224 */ /* 0x000fe200010e0612 */
[----:B------:R-:W-:Y:S02]  /*0570*/  LEA R13, P3, R0, R13, 0x4 ;  /* 0x0000000d000d7211 */ /* 0x000fe400078620ff */
[----:B------:R-:W-:-:S02]  /*0580*/  IADD3.X R11, PT, PT, R11, -0x1, RZ, P1, !PT ;  /* 0xffffffff0b0b7810 */ /* 0x000fc40000ffe4ff */
[----:B------:R-:W-:Y:S02]  /*0590*/  ISETP.NE.U32.AND P1, PT, R10, RZ, PT ;  /* 0x000000ff0a00720c */ /* 0x000fe40003f25070 */
[----:B------:R-:W-:Y:S02]  /*05a0*/  LEA.HI.X R17, R0, R17, RZ, 0x4, P3 ;  /* 0x0000001100117211 */ /* 0x000fe400018f24ff */
[----:B------:R-:W-:Y:S01]  /*05b0*/  ISETP.NE.AND.EX P1, PT, R11, RZ, PT, P1 ;  /* 0x000000ff0b00720c */ /* 0x000fe20003f25310 */
[----:B--2---:R0:W-:Y:S04]  /*05c0*/  STG.E desc[UR4][R8.64], R4 ;  /* 0x0000000408007986 */ /* 0x0041e8000c101904 */
[----:B------:R0:W-:Y:S04]  /*05d0*/  STG.E desc[UR4][R8.64+0x4], R5 ;  /* 0x0000040508007986 */ /* 0x0001e8000c101904 */
[----:B------:R0:W-:Y:S04]  /*05e0*/  STG.E desc[UR4][R8.64+0x8], R6 ;  /* 0x0000080608007986 */ /* 0x0001e8000c101904 */
[----:B------:R0:W-:Y:S01]  /*05f0*/  STG.E desc[UR4][R8.64+0xc], R7 ;  /* 0x00000c0708007986 */ /* 0x0001e2000c101904 */
[----:B------:R-:W-:Y:S05]  /*0600*/  @P1 BRA `(.L_x_7) ;  /* 0xfffffffc00b81947 */ /* 0x000fea000383ffff */
.L_x_6:
[----:B------:R-:W-:Y:S05]  /*0610*/  BSYNC.RECONVERGENT B1 ;  /* 0x0000000000017941 */ /* 0x000fea0003800200 */
.L_x_5:
[----:B------:R-:W-:Y:S05]  /*0620*/  @!P0 BRA `(.L_x_1) ;  /* 0x0000000000cc8947 */ /* 0x000fea0003800000 */
[----:B------:R-:W-:Y:S01]  /*0630*/  IMAD.SHL.U32 R14, R0, 0x10, RZ ;  /* 0x00000010000e7824 */ /* 0x000fe200078e00ff */
[----:B------:R-:W-:-:S07]  /*0640*/  SHF.R.U32.HI R13, RZ, 0x1c, R0 ;  /* 0x0000001cff0d7819 */ /* 0x000fce0000011600 */
.L_x_8:
[C---:B--2---:R-:W-:Y:S01]  /*0650*/  IMAD.SHL.U32 R20, R15.reuse, 0x10, RZ ;  /* 0x000000100f147824 */ /* 0x044fe200078e00ff */
[----:B0-----:R-:W-:-:S04]  /*0660*/  SHF.L.U64.HI R8, R15, 0x4, R18 ;  /* 0x000000040f087819 */ /* 0x001fc80000010212 */
[----:B------:R-:W-:-:S04]  /*0670*/  IADD3 R22, P0, PT, R20, UR14, RZ ;  /* 0x0000000e14167c10 */ /* 0x000fc8000ff1e0ff */
[----:B------:R-:W-:-:S05]  /*0680*/  IADD3.X R23, PT, PT, R8, UR15, RZ, P0, !PT ;  /* 0x0000000f08177c10 */ /* 0x000fca00087fe4ff */
[----:B------:R-:W2:Y:S01]  /*0690*/  LDG.E.128 R4, desc[UR4][R22.64] ;  /* 0x0000000416047981 */ /* 0x000ea2000c1e1d00 */
[----:B------:R-:W-:-:S04]  /*06a0*/  IADD3 R20, P0, PT, R20, UR12, RZ ;  /* 0x0000000c14147c10 */ /* 0x000fc8000ff1e0ff */
[----:B------:R-:W-:Y:S02]  /*06b0*/  IADD3.X R21, PT, PT, R8, UR13, RZ, P0, !PT ;  /* 0x0000000d08157c10 */ /* 0x000fe400087fe4ff */
[----:B------:R-:W-:-:S05]  /*06c0*/  IADD3 R16, P0, PT, R14, R22, RZ ;  /* 0x000000160e107210 */ /* 0x000fca0007f1e0ff */
[----:B------:R-:W-:Y:S01]  /*06d0*/  IMAD.X R17, R13, 0x1, R23, P0 ;  /* 0x000000010d117824 */ /* 0x000fe200000e0617 */
[----:B------:R-:W-:Y:S01]  /*06e0*/  IADD3 R15, P0, PT, R0, R15, RZ ;  /* 0x0000000f000f7210 */ /* 0x000fe20007f1e0ff */
[----:B--2---:R-:W-:Y:S04]  /*06f0*/  STG.E desc[UR4][R20.64], R4 ;  /* 0x0000000414007986 */ /* 0x004fe8000c101904 */
[----:B------:R-:W-:Y:S04]  /*0700*/  STG.E desc[UR4][R20.64+0x4], R5 ;  /* 0x0000040514007986 */ /* 0x000fe8000c101904 */
[----:B------:R-:W-:Y:S04]  /*0710*/  STG.E desc[UR4][R20.64+0x8], R6 ;  /* 0x0000080614007986 */ /* 0x000fe8000c101904 */
[----:B------:R0:W-:Y:S04]  /*0720*/  STG.E desc[UR4][R20.64+0xc], R7 ;  /* 0x00000c0714007986 */ /* 0x0001e8000c101904 */
[----:B------:R-:W2:Y:S01]  /*0730*/  LDG.E.128 R8, desc[UR4][R16.64] ;  /* 0x0000000410087981 */ /* 0x000ea2000c1e1d00 */
[----:B------:R-:W-:Y:S01]  /*0740*/  IMAD.X R24, RZ, RZ, R18, P0 ;  /* 0x000000ffff187224 */ /* 0x000fe200000e0612 */
[----:B------:R-:W-:-:S04]  /*0750*/  LEA R22, P0, R15, UR12, 0x4 ;  /* 0x0000000c0f167c11 */ /* 0x000fc8000f8020ff */
[----:B------:R-:W-:Y:S02]  /*0760*/  LEA.HI.X R23, R15, UR13, R24, 0x4, P0 ;  /* 0x0000000d0f177c11 */ /* 0x000fe400080f2418 */
[----:B------:R-:W-:-:S05]  /*0770*/  IADD3 R18, P0, PT, R14, R16, RZ ;  /* 0x000000100e127210 */ /* 0x000fca0007f1e0ff */
[----:B------:R-:W-:Y:S01]  /*0780*/  IMAD.X R19, R13, 0x1, R17, P0 ;  /* 0x000000010d137824 */ /* 0x000fe200000e0611 */
[----:B------:R-:W-:Y:S01]  /*0790*/  IADD3 R15, P0, PT, R0, R15, RZ ;  /* 0x0000000f000f7210 */ /* 0x000fe20007f1e0ff */
[----:B--2---:R-:W-:Y:S04]  /*07a0*/  STG.E desc[UR4][R22.64], R8 ;  /* 0x0000000816007986 */ /* 0x004fe8000c101904 */
[----:B------:R-:W-:Y:S04]  /*07b0*/  STG.E desc[UR4][R22.64+0x4], R9 ;  /* 0x0000040916007986 */ /* 0x000fe8000c101904 */
[----:B------:R-:W-:Y:S04]  /*07c0*/  STG.E desc[UR4][R22.64+0x8], R10 ;  /* 0x0000080a16007986 */ /* 0x000fe8000c101904 */
[----:B------:R1:W-:Y:S04]  /*07d0*/  STG.E desc[UR4][R22.64+0xc], R11 ;  /* 0x00000c0b16007986 */ /* 0x0003e8000c101904 */
[----:B0-----:R-:W2:Y:S01]  /*07e0*/  LDG.E.128 R4, desc[UR4][R18.64] ;  /* 0x0000000412047981 */ /* 0x001ea2000c1e1d00 */
[----:B------:R-:W-:Y:S01]  /*07f0*/  IMAD.X R20, RZ, RZ, R24, P0 ;  /* 0x000000ffff147224 */ /* 0x000fe200000e0618 */
[----:B------:R-:W-:-:S04]  /*0800*/  LEA R16, P0, R15, UR12, 0x4 ;  /* 0x0000000c0f107c11 */ /* 0x000fc8000f8020ff */
[----:B------:R-:W-:Y:S02]  /*0810*/  LEA.HI.X R17, R15, UR13, R20, 0x4, P0 ;  /* 0x0000000d0f117c11 */ /* 0x000fe400080f2414 */
[----:B------:R-:W-:-:S05]  /*0820*/  IADD3 R24, P0, PT, R14, R18, RZ ;  /* 0x000000120e187210 */ /* 0x000fca0007f1e0ff */
[----:B------:R-:W-:Y:S01]  /*0830*/  IMAD.X R25, R13, 0x1, R19, P0 ;  /* 0x000000010d197824 */ /* 0x000fe200000e0613 */
[----:B------:R-:W-:Y:S01]  /*0840*/  IADD3 R15, P0, PT, R0, R15, RZ ;  /* 0x0000000f000f7210 */ /* 0x000fe20007f1e0ff */
[----:B--2---:R2:W-:Y:S04]  /*0850*/  STG.E desc[UR4][R16.64], R4 ;  /* 0x0000000410007986 */ /* 0x0045e8000c101904 */
[----:B------:R2:W-:Y:S04]  /*0860*/  STG.E desc[UR4][R16.64+0x4], R5 ;  /* 0x0000040510007986 */ /* 0x0005e8000c101904 */
[----:B------:R2:W-:Y:S04]  /*0870*/  STG.E desc[UR4][R16.64+0x8], R6 ;  /* 0x0000080610007986 */ /* 0x0005e8000c101904 */
[----:B------:R2:W-:Y:S04]  /*0880*/  STG.E desc[UR4][R16.64+0xc], R7 ;  /* 0x00000c0710007986 */ /* 0x0005e8000c101904 */
[----:B-1----:R-:W3:Y:S01]  /*0890*/  LDG.E.128 R8, desc[UR4][R24.64] ;  /* 0x0000000418087981 */ /* 0x002ee2000c1e1d00 */
[----:B------:R-:W-:Y:S01]  /*08a0*/  IMAD.X R18, RZ, RZ, R20, P0 ;  /* 0x000000ffff127224 */ /* 0x000fe200000e0614 */
[----:B------:R-:W-:-:S04]  /*08b0*/  LEA R20, P0, R15, UR12, 0x4 ;  /* 0x0000000c0f147c11 */ /* 0x000fc8000f8020ff */
[----:B------:R-:W-:Y:S02]  /*08c0*/  LEA.HI.X R21, R15, UR13, R18, 0x4, P0 ;  /* 0x0000000d0f157c11 */ /* 0x000fe400080f2412 */
[----:B------:R-:W-:-:S05]  /*08d0*/  IADD3 R15, P0, PT, R0, R15, RZ ;  /* 0x0000000f000f7210 */ /* 0x000fca0007f1e0ff */
[----:B------:R-:W-:Y:S01]  /*08e0*/  IMAD.X R18, RZ, RZ, R18, P0 ;  /* 0x000000ffff127224 */ /* 0x000fe200000e0612 */
[----:B------:R-:W-:-:S04]  /*08f0*/  ISETP.GE.U32.AND P0, PT, R15, R3, PT ;  /* 0x000000030f00720c */ /* 0x000fc80003f06070 */
[----:B------:R-:W-:Y:S01]  /*0900*/  ISETP.GE.U32.AND.EX P0, PT, R18, R2, PT, P0 ;  /* 0x000000021200720c */ /* 0x000fe20003f06100 */
[----:B---3--:R2:W-:Y:S04]  /*0910*/  STG.E desc[UR4][R20.64], R8 ;  /* 0x0000000814007986 */ /* 0x0085e8000c101904 */
[----:B------:R2:W-:Y:S04]  /*0920*/  STG.E desc[UR4][R20.64+0x4], R9 ;  /* 0x0000040914007986 */ /* 0x0005e8000c101904 */
[----:B------:R2:W-:Y:S04]  /*0930*/  STG.E desc[UR4][R20.64+0x8], R10 ;  /* 0x0000080a14007986 */ /* 0x0005e8000c101904 */
[----:B------:R2:W-:Y:S01]  /*0940*/  STG.E desc[UR4][R20.64+0xc], R11 ;  /* 0x00000c0b14007986 */ /* 0x0005e2000c101904 */
[----:B------:R-:W-:Y:S05]  /*0950*/  @!P0 BRA `(.L_x_8) ;  /* 0xfffffffc003c8947 */ /* 0x000fea000383ffff */
.L_x_1:
[----:B------:R-:W-:Y:S05]  /*0960*/  BSYNC.RECONVERGENT B0 ;  /* 0x0000000000007941 */ /* 0x000fea0003800200 */
.L_x_0:
[----:B------:R-:W1:Y:S01]  /*0970*/  LDCU.64 UR6, c[0x0][0x390] ;  /* 0x00007200ff0677ac */ /* 0x000e620008000a00 */
[C---:B0-2---:R-:W-:Y:S01]  /*0980*/  LEA R7, P0, R3.reuse, R12, 0x4 ;  /* 0x0000000c03077211 */ /* 0x045fe200078020ff */
[----:B------:R-:W0:Y:S03]  /*0990*/  LDCU.128 UR16, c[0x0][0x380] ;  /* 0x00007000ff1077ac */ /* 0x000e260008000c00 */
[----:B------:R-:W-:Y:S02]  /*09a0*/  LEA.HI.X R6, R3, RZ, R2, 0x4, P0 ;  /* 0x000000ff03067211 */ /* 0x000fe400000f2402 */
[----:B-1----:R-:W-:-:S04]  /*09b0*/  ISETP.GE.U32.AND P0, PT, R7, UR6, PT ;  /* 0x0000000607007c0c */ /* 0x002fc8000bf06070 */
[----:B------:R-:W-:-:S13]  /*09c0*/  ISETP.GE.U32.AND.EX P0, PT, R6, UR7, PT, P0 ;  /* 0x0000000706007c0c */ /* 0x000fda000bf06100 */
[----:B0-----:R-:W-:Y:S05]  /*09d0*/  @P0 EXIT ;  /* 0x000000000000094d */ /* 0x001fea0003800000 */
.L_x_9:
[----:B------:R-:W-:-:S04]  /*09e0*/  IADD3 R2, P0, PT, R7, UR18, RZ ;  /* 0x0000001207027c10 */ /* 0x000fc8000ff1e0ff */
[----:B0-----:R-:W-:-:S06]  /*09f0*/  IADD3.X R3, PT, PT, R6, UR19, RZ, P0, !PT ;  /* 0x0000001306037c10 */ /* 0x001fcc00087fe4ff */
[----:B------:R-:W2:Y:S01]  /*0a00*/  LDG.E.U8 R3, desc[UR4][R2.64] ;  /* 0x0000000402037981 */ /* 0x000ea2000c1e1100 */
[----:B------:R-:W-:-:S04]  /*0a10*/  IADD3 R4, P0, PT, R7, UR16, RZ ;  /* 0x0000001007047c10 */ /* 0x000fc8000ff1e0ff */
[----:B------:R-:W-:Y:S02]  /*0a20*/  IADD3.X R5, PT, PT, R6, UR17, RZ, P0, !PT ;  /* 0x0000001106057c10 */ /* 0x000fe400087fe4ff */
[----:B------:R-:W-:-:S05]  /*0a30*/  IADD3 R7, P0, PT, R0, R7, RZ ;  /* 0x0000000700077210 */ /* 0x000fca0007f1e0ff */
[----:B------:R-:W-:Y:S01]  /*0a40*/  IMAD.X R6, RZ, RZ, R6, P0 ;  /* 0x000000ffff067224 */ /* 0x000fe200000e0606 */
[----:B------:R-:W-:-:S04]  /*0a50*/  ISETP.GE.U32.AND P0, PT, R7, UR6, PT ;  /* 0x0000000607007c0c */ /* 0x000fc8000bf06070 */
[----:B------:R-:W-:Y:S01]  /*0a60*/  ISETP.GE.U32.AND.EX P0, PT, R6, UR7, PT, P0 ;  /* 0x0000000706007c0c */ /* 0x000fe2000bf06100 */
[----:B--2---:R0:W-:-:S12]  /*0a70*/  STG.E.U8 desc[UR4][R4.64], R3 ;  /* 0x0000000304007986 */ /* 0x0041d8000c101104 */
[----:B------:R-:W-:Y:S05]  /*0a80*/  @!P0 BRA `(.L_x_9) ;  /* 0xfffffffc00d48947 */ /* 0x000fea000383ffff */
[----:B------:R-:W-:Y:S05]  /*0a90*/  EXIT ;  /* 0x000000000000794d */ /* 0x000fea0003800000 */
        .weak           $__internal_0_$__cuda_sm20_div_u64
        .type           $__internal_0_$__cuda_sm20_div_u64,@function
        .size           $__internal_0_$__cuda_sm20_div_u64,(.L_x_11 - $__internal_0_$__cuda_sm20_div_u64)
$__internal_0_$__cuda_sm20_div_u64:
[----:B------:R-:W-:Y:S02]  /*0aa0*/  IMAD.MOV.U32 R14, RZ, RZ, R0 ;  /* 0x000000ffff0e7224 */ /* 0x000fe400078e0000 */
[----:B------:R-:W-:-:S04]  /*0ab0*/  IMAD.MOV.U32 R15, RZ, RZ, RZ ;  /* 0x000000ffff0f7224 */ /* 0x000fc800078e00ff */
[----:B------:R-:W0:Y:S08]  /*0ac0*/  I2F.U64.RP R13, R14 ;  /* 0x0000000e000d7312 */ /* 0x000e300000309000 */
[----:B0-----:R-:W0:Y:S02]  /*0ad0*/  MUFU.RCP R13, R13 ;  /* 0x0000000d000d7308 */ /* 0x001e240000001000 */
[----:B0-----:R-:W-:-:S06]  /*0ae0*/  VIADD R8, R13, 0x1ffffffe ;  /* 0x1ffffffe0d087836 */ /* 0x001fcc0000000000 */
[----:B------:R-:W0:Y:S02]  /*0af0*/  F2I.U64.TRUNC R8, R8 ;  /* 0x0000000800087311 */ /* 0x000e24000020d800 */
[----:B0-----:R-:W-:-:S04]  /*0b00*/  IMAD.WIDE.U32 R10, R8, R0, RZ ;  /* 0x00000000080a7225 */ /* 0x001fc800078e00ff */
[----:B------:R-:W-:Y:S01]  /*0b10*/  IMAD R11, R9, R0, R11 ;  /* 0x00000000090b7224 */ /* 0x000fe200078e020b */
[----:B------:R-:W-:-:S05]  /*0b20*/  IADD3 R17, P0, PT, RZ, -R10, RZ ;  /* 0x8000000aff117210 */ /* 0x000fca0007f1e0ff */
[----:B------:R-:W-:-:S04]  /*0b30*/  IMAD.HI.U32 R10, R8, R17, RZ ;  /* 0x00000011080a7227 */ /* 0x000fc800078e00ff */
[----:B------:R-:W-:Y:S02]  /*0b40*/  IMAD.X R19, RZ, RZ, ~R11, P0 ;  /* 0x000000ffff137224 */ /* 0x000fe400000e0e0b */
[----:B------:R-:W-:Y:S02]  /*0b50*/  IMAD.MOV.U32 R11, RZ, RZ, R8 ;  /* 0x000000ffff0b7224 */ /* 0x000fe400078e0008 */
[-C--:B------:R-:W-:Y:S02]  /*0b60*/  IMAD R15, R9, R19.reuse, RZ ;  /* 0x00000013090f7224 */ /* 0x080fe400078e02ff */
[----:B------:R-:W-:-:S04]  /*0b70*/  IMAD.WIDE.U32 R10, P0, R8, R19, R10 ;  /* 0x00000013080a7225 */ /* 0x000fc8000780000a */
[----:B------:R-:W-:-:S04]  /*0b80*/  IMAD.HI.U32 R19, R9, R19, RZ ;  /* 0x0000001309137227 */ /* 0x000fc800078e00ff */
[----:B------:R-:W-:-:S05]  /*0b90*/  IMAD.HI.U32 R10, P1, R9, R17, R10 ;  /* 0x00000011090a7227 */ /* 0x000fca000782000a */
[----:B------:R-:W-:Y:S01]  /*0ba0*/  IADD3 R11, P2, PT, R15, R10, RZ ;  /* 0x0000000a0f0b7210 */ /* 0x000fe20007f5e0ff */
[----:B------:R-:W-:-:S04]  /*0bb0*/  IMAD.X R10, R19, 0x1, R9, P0 ;  /* 0x00000001130a7824 */ /* 0x000fc800000e0609 */
[----:B------:R-:W-:Y:S01]  /*0bc0*/  IMAD.WIDE.U32 R8, R11, R0, RZ ;  /* 0x000000000b087225 */ /* 0x000fe200078e00ff */
[----:B------:R-:W-:Y:S02]  /*0bd0*/  IADD3.X R13, PT, PT, RZ, RZ, R10, P2, P1 ;  /* 0x000000ffff0d7210 */ /* 0x000fe400017e240a */
[----:B------:R-:W-:-:S03]  /*0be0*/  IADD3 R15, P0, PT, RZ, -R8, RZ ;  /* 0x80000008ff0f7210 */ /* 0x000fc60007f1e0ff */
[----:B------:R-:W-:Y:S02]  /*0bf0*/  IMAD R8, R13, R0, R9 ;  /* 0x000000000d087224 */ /* 0x000fe400078e0209 */
[----:B------:R-:W-:-:S04]  /*0c00*/  IMAD.HI.U32 R10, R11, R15, RZ ;  /* 0x0000000f0b0a7227 */ /* 0x000fc800078e00ff */
[----:B------:R-:W-:-:S04]  /*0c10*/  IMAD.X R8, RZ, RZ, ~R8, P0 ;  /* 0x000000ffff087224 */ /* 0x000fc800000e0e08 */
[----:B------:R-:W-:-:S04]  /*0c20*/  IMAD.WIDE.U32 R10, P0, R11, R8, R10 ;  /* 0x000000080b0a7225 */ /* 0x000fc8000780000a */
[C---:B------:R-:W-:Y:S02]  /*0c30*/  IMAD R9, R13.reuse, R8, RZ ;  /* 0x000000080d097224 */ /* 0x040fe400078e02ff */
[----:B------:R-:W-:-:S04]  /*0c40*/  IMAD.HI.U32 R10, P1, R13, R15, R10 ;  /* 0x0000000f0d0a7227 */ /* 0x000fc8000782000a */
[----:B------:R-:W-:Y:S01]  /*0c50*/  IMAD.HI.U32 R8, R13, R8, RZ ;  /* 0x000000080d087227 */ /* 0x000fe200078e00ff */
[----:B------:R-:W-:-:S03]  /*0c60*/  IADD3 R10, P2, PT, R9, R10, RZ ;  /* 0x0000000a090a7210 */ /* 0x000fc60007f5e0ff */
[----:B------:R-:W-:Y:S02]  /*0c70*/  IMAD.X R13, R8, 0x1, R13, P0 ;  /* 0x00000001080d7824 */ /* 0x000fe400000e060d */
[----:B------:R-:W-:-:S03]  /*0c80*/  IMAD.HI.U32 R8, R10, R5, RZ ;  /* 0x000000050a087227 */ /* 0x000fc600078e00ff */
[----:B------:R-:W-:Y:S01]  /*0c90*/  IADD3.X R14, PT, PT, RZ, RZ, R13, P2, P1 ;  /* 0x000000ffff0e7210 */ /* 0x000fe200017e240d */
[----:B------:R-:W-:Y:S02]  /*0ca0*/  IMAD.MOV.U32 R9, RZ, RZ, RZ ;  /* 0x000000ffff097224 */ /* 0x000fe400078e00ff */
[----:B------:R-:W-:-:S04]  /*0cb0*/  IMAD.WIDE.U32 R8, R10, R7, R8 ;  /* 0x000000070a087225 */ /* 0x000fc800078e0008 */
[C---:B------:R-:W-:Y:S02]  /*0cc0*/  IMAD R11, R14.reuse, R7, RZ ;  /* 0x000000070e0b7224 */ /* 0x040fe400078e02ff */
[----:B------:R-:W-:-:S04]  /*0cd0*/  IMAD.HI.U32 R8, P0, R14, R5, R8 ;  /* 0x000000050e087227 */ /* 0x000fc80007800008 */
[----:B------:R-:W-:Y:S01]  /*0ce0*/  IMAD.HI.U32 R14, R14, R7, RZ ;  /* 0x000000070e0e7227 */ /* 0x000fe200078e00ff */
[----:B------:R-:W-:-:S03]  /*0cf0*/  IADD3 R11, P1, PT, R11, R8, RZ ;  /* 0x000000080b0b7210 */ /* 0x000fc60007f3e0ff */
[----:B------:R-:W-:-:S04]  /*0d00*/  IMAD.X R8, RZ, RZ, R14, P0 ;  /* 0x000000ffff087224 */ /* 0x000fc800000e060e */
[----:B------:R-:W-:Y:S02]  /*0d10*/  IMAD.X R13, RZ, RZ, R8, P1 ;  /* 0x000000ffff0d7224 */ /* 0x000fe400008e0608 */
[----:B------:R-:W-:-:S04]  /*0d20*/  IMAD.WIDE.U32 R8, R11, R0, RZ ;  /* 0x000000000b087225 */ /* 0x000fc800078e00ff */
[----:B------:R-:W-:Y:S01]  /*0d30*/  IMAD R10, R13, R0, R9 ;  /* 0x000000000d0a7224 */ /* 0x000fe200078e0209 */
[----:B------:R-:W-:-:S04]  /*0d40*/  IADD3 R9, P0, PT, -R8, R5, RZ ;  /* 0x0000000508097210 */ /* 0x000fc80007f1e1ff */
[-C--:B------:R-:W-:Y:S01]  /*0d50*/  IADD3 R5, P1, PT, -R0, R9.reuse, RZ ;  /* 0x0000000900057210 */ /* 0x080fe20007f3e1ff */
[----:B------:R-:W-:Y:S01]  /*0d60*/  IMAD.X R14, R7, 0x1, ~R10, P0 ;  /* 0x00000001070e7824 */ /* 0x000fe200000e0e0a */
[----:B------:R-:W-:Y:S02]  /*0d70*/  ISETP.GE.U32.AND P0, PT, R9, R0, PT ;  /* 0x000000000900720c */ /* 0x000fe40003f06070 */
[----:B------:R-:W-:Y:S02]  /*0d80*/  IADD3 R10, P2, PT, R11, 0x1, RZ ;  /* 0x000000010b0a7810 */ /* 0x000fe40007f5e0ff */
[C---:B------:R-:W-:Y:S02]  /*0d90*/  ISETP.GE.U32.AND.EX P0, PT, R14.reuse, RZ, PT, P0 ;  /* 0x000000ff0e00720c */ /* 0x040fe40003f06100 */
[----:B------:R-:W-:Y:S01]  /*0da0*/  IADD3.X R7, PT, PT, R14, -0x1, RZ, P1, !PT ;  /* 0xffffffff0e077810 */ /* 0x000fe20000ffe4ff */
[----:B------:R-:W-:Y:S01]  /*0db0*/  IMAD.X R8, RZ, RZ, R13, P2 ;  /* 0x000000ffff087224 */ /* 0x000fe200010e060d */
[----:B------:R-:W-:-:S02]  /*0dc0*/  SEL R5, R5, R9, P0 ;  /* 0x0000000905057207 */ /* 0x000fc40000000000 */
[----:B------:R-:W-:Y:S02]  /*0dd0*/  SEL R10, R10, R11, P0 ;  /* 0x0000000b0a0a7207 */ /* 0x000fe40000000000 */
[----:B------:R-:W-:Y:S02]  /*0de0*/  SEL R7, R7, R14, P0 ;  /* 0x0000000e07077207 */ /* 0x000fe40000000000 */
[----:B------:R-:W-:Y:S02]  /*0df0*/  SEL R13, R8, R13, P0 ;  /* 0x0000000d080d7207 */ /* 0x000fe40000000000 */
[----:B------:R-:W-:Y:S02]  /*0e00*/  ISETP.GE.U32.AND P0, PT, R5, R0, PT ;  /* 0x000000000500720c */ /* 0x000fe40003f06070 */
[----:B------:R-:W-:Y:S02]  /*0e10*/  IADD3 R5, P2, PT, R10, 0x1, RZ ;  /* 0x000000010a057810 */ /* 0x000fe40007f5e0ff */
[----:B------:R-:W-:-:S02]  /*0e20*/  ISETP.NE.U32.AND P1, PT, R0, RZ, PT ;  /* 0x000000ff0000720c */ /* 0x000fc40003f25070 */
[----:B------:R-:W-:Y:S01]  /*0e30*/  ISETP.GE.U32.AND.EX P0, PT, R7, RZ, PT, P0 ;  /* 0x000000ff0700720c */ /* 0x000fe20003f06100 */
[----:B------:R-:W-:Y:S01]  /*0e40*/  IMAD.X R8, RZ, RZ, R13, P2 ;  /* 0x000000ffff087224 */ /* 0x000fe200010e060d */
[----:B------:R-:W-:Y:S01]  /*0e50*/  ISETP.NE.AND.EX P1, PT, RZ, RZ, PT, P1 ;  /* 0x000000ffff00720c */ /* 0x000fe20003f25310 */
[----:B------:R-:W-:Y:S01]  /*0e60*/  IMAD.MOV.U32 R7, RZ, RZ, 0x0 ;  /* 0x00000000ff077424 */ /* 0x000fe200078e00ff */
[----:B------:R-:W-:Y:S02]  /*0e70*/  SEL R5, R5, R10, P0 ;  /* 0x0000000a05057207 */ /* 0x000fe40000000000 */
[----:B------:R-:W-:Y:S02]  /*0e80*/  SEL R8, R8, R13, P0 ;  /* 0x0000000d08087207 */ /* 0x000fe40000000000 */
[----:B------:R-:W-:Y:S02]  /*0e90*/  SEL R5, R5, 0xffffffff, P1 ;  /* 0xffffffff05057807 */ /* 0x000fe40000800000 */
[----:B------:R-:W-:Y:S01]  /*0ea0*/  SEL R8, R8, 0xffffffff, P1 ;  /* 0xffffffff08087807 */ /* 0x000fe20000800000 */
[----:B------:R-:W-:Y:S06]  /*0eb0*/  RET.REL.NODEC R6 `(multimem_copy_kernel) ;  /* 0xfffffff006507950 */ /* 0x000fec0003c3ffff */
.L_x_10:
[----:B------:R-:W-:-:S00]  /*0ec0*/  BRA `(.L_x_10) ;  /* 0xfffffffc00fc7947 */ /* 0x000fc0000383ffff */
[----:B------:R-:W-:-:S00]  /*0ed0*/  NOP ;  /* 0x0000000000007918 */ /* 0x000fc00000000000 */
        /* <DEDUP_REMOVED lines=10> */
.L_x_11:


//--------------------- .nv.shared.reserved.0     --------------------------
	.section	.nv.shared.reserved.0,"aw",@nobits
	.weak		__nv_reservedSMEM_offset_0_alias
	.size		__nv_reservedSMEM_offset_0_alias, 0, 64
	.other		__nv_reservedSMEM_offset_0_alias,@"STO_CUDA_RESERVED_SHARED STV_DEFAULT"
__nv_reservedSMEM_offset_0_alias:
	.zero		0
	.zero		64


//--------------------- .nv.constant0.multimem_copy_kernel --------------------------
	.section	.nv.constant0.multimem_copy_kernel,"a",@progbits
	.sectionflags	@""
	.align	4
.nv.constant0.multimem_copy_kernel:
	.zero		920


//--------------------- SYMBOLS --------------------------

	.type		.nv.reservedSmem.offset0,@object
	.size		.nv.reservedSmem.offset0,0x4
